//
// Generated by NVIDIA NVVM Compiler
//
// Compiler Build ID: CL-36424714
// Cuda compilation tools, release 13.0, V13.0.88
// Based on NVVM 20.0.0
//

.version 9.0
.target sm_100
.address_size 64

	// .globl	_Z11matrix_initPd
// _ZZ11matrix_multPdS_S_E3s_A has been demoted

.visible .entry _Z11matrix_initPd(
	.param .u64 .ptr .align 1 _Z11matrix_initPd_param_0
)
{
	.reg .pred 	%p<2>;
	.reg .b32 	%r<5>;
	.reg .b64 	%rd<6>;

	ld.param.u64 	%rd1, [_Z11matrix_initPd_param_0];
	mov.u32 	%r2, %ctaid.x;
	mov.u32 	%r3, %ntid.x;
	mov.u32 	%r4, %tid.x;
	mad.lo.s32 	%r1, %r2, %r3, %r4;
	setp.gt.s32 	%p1, %r1, 63;
	@%p1 bra 	$L__BB0_2;
	cvta.to.global.u64 	%rd2, %rd1;
	mul.wide.s32 	%rd3, %r1, 8;
	add.s64 	%rd4, %rd2, %rd3;
	mov.b64 	%rd5, 4607182418800017408;
	st.global.u64 	[%rd4], %rd5;
$L__BB0_2:
	ret;

}
	// .globl	_Z11matrix_multPdS_S_
.visible .entry _Z11matrix_multPdS_S_(
	.param .u64 .ptr .align 1 _Z11matrix_multPdS_S__param_0,
	.param .u64 .ptr .align 1 _Z11matrix_multPdS_S__param_1,
	.param .u64 .ptr .align 1 _Z11matrix_multPdS_S__param_2
)
{
	.reg .b32 	%r<9>;
	.reg .b64 	%rd<12>;
	.reg .b64 	%fd<43>;
	// demoted variable
	.shared .align 8 .b8 _ZZ11matrix_multPdS_S_E3s_A[64];
	ld.param.u64 	%rd1, [_Z11matrix_multPdS_S__param_0];
	ld.param.u64 	%rd2, [_Z11matrix_multPdS_S__param_1];
	ld.param.u64 	%rd3, [_Z11matrix_multPdS_S__param_2];
	cvta.to.global.u64 	%rd4, %rd2;
	cvta.to.global.u64 	%rd5, %rd3;
	mov.u32 	%r1, %tid.x;
	shl.b32 	%r2, %r1, 1;
	mov.u32 	%r3, %ctaid.x;
	shl.b32 	%r4, %r3, 3;
	cvta.to.global.u64 	%rd6, %rd1;
	add.s32 	%r5, %r4, %r2;
	mul.wide.u32 	%rd7, %r5, 8;
	add.s64 	%rd8, %rd6, %rd7;
	ld.global.f64 	%fd1, [%rd8];
	shl.b32 	%r6, %r1, 4;
	mov.u32 	%r7, _ZZ11matrix_multPdS_S_E3s_A;
	add.s32 	%r8, %r7, %r6;
	st.shared.f64 	[%r8], %fd1;
	ld.global.f64 	%fd2, [%rd8+8];
	st.shared.f64 	[%r8+8], %fd2;
	bar.sync 	0;
	ld.shared.f64 	%fd3, [_ZZ11matrix_multPdS_S_E3s_A];
	mul.wide.u32 	%rd9, %r2, 8;
	add.s64 	%rd10, %rd4, %rd9;
	ld.global.f64 	%fd4, [%rd10];
	fma.rn.f64 	%fd5, %fd3, %fd4, 0d0000000000000000;
	ld.shared.f64 	%fd6, [_ZZ11matrix_multPdS_S_E3s_A+8];
	ld.global.f64 	%fd7, [%rd10+64];
	fma.rn.f64 	%fd8, %fd6, %fd7, %fd5;
	ld.shared.f64 	%fd9, [_ZZ11matrix_multPdS_S_E3s_A+16];
	ld.global.f64 	%fd10, [%rd10+128];
	fma.rn.f64 	%fd11, %fd9, %fd10, %fd8;
	ld.shared.f64 	%fd12, [_ZZ11matrix_multPdS_S_E3s_A+24];
	ld.global.f64 	%fd13, [%rd10+192];
	fma.rn.f64 	%fd14, %fd12, %fd13, %fd11;
	ld.shared.f64 	%fd15, [_ZZ11matrix_multPdS_S_E3s_A+32];
	ld.global.f64 	%fd16, [%rd10+256];
	fma.rn.f64 	%fd17, %fd15, %fd16, %fd14;
	ld.shared.f64 	%fd18, [_ZZ11matrix_multPdS_S_E3s_A+40];
	ld.global.f64 	%fd19, [%rd10+320];
	fma.rn.f64 	%fd20, %fd18, %fd19, %fd17;
	ld.shared.f64 	%fd21, [_ZZ11matrix_multPdS_S_E3s_A+48];
	ld.global.f64 	%fd22, [%rd10+384];
	fma.rn.f64 	%fd23, %fd21, %fd22, %fd20;
	ld.shared.f64 	%fd24, [_ZZ11matrix_multPdS_S_E3s_A+56];
	ld.global.f64 	%fd25, [%rd10+448];
	fma.rn.f64 	%fd26, %fd24, %fd25, %fd23;
	add.s64 	%rd11, %rd5, %rd7;
	st.global.f64 	[%rd11], %fd26;
	ld.global.f64 	%fd27, [%rd10+8];
	fma.rn.f64 	%fd28, %fd3, %fd27, 0d0000000000000000;
	ld.global.f64 	%fd29, [%rd10+72];
	fma.rn.f64 	%fd30, %fd6, %fd29, %fd28;
	ld.global.f64 	%fd31, [%rd10+136];
	fma.rn.f64 	%fd32, %fd9, %fd31, %fd30;
	ld.global.f64 	%fd33, [%rd10+200];
	fma.rn.f64 	%fd34, %fd12, %fd33, %fd32;
	ld.global.f64 	%fd35, [%rd10+264];
	fma.rn.f64 	%fd36, %fd15, %fd35, %fd34;
	ld.global.f64 	%fd37, [%rd10+328];
	fma.rn.f64 	%fd38, %fd18, %fd37, %fd36;
	ld.global.f64 	%fd39, [%rd10+392];
	fma.rn.f64 	%fd40, %fd21, %fd39, %fd38;
	ld.global.f64 	%fd41, [%rd10+456];
	fma.rn.f64 	%fd42, %fd24, %fd41, %fd40;
	st.global.f64 	[%rd11+8], %fd42;
	ret;

}


// ===== COMPILED SASS (sm_100) =====

	.target	sm_100

	.elftype	@"ET_EXEC"


//--------------------- .note.nv.tkinfo           --------------------------
	.section	.note.nv.tkinfo,"",@"SHT_NOTE"
	.sectionflags	@"SHF_NOTE_NV_TKINFO"
	.tkinfo
        /*0018*/ 	.word	0x00000002
        /*0030*/ 	.string	""
        /*0030*/ 	.string	"ptxas"
        /*0030*/ 	.string	"Cuda compilation tools, release 13.0, V13.0.88"
        /*0030*/ 	.string	"Build cuda_13.0.r13.0/compiler.36424714_0"
        /*0030*/ 	.string	"-arch sm_100 -m 64 "



//--------------------- .note.nv.cuinfo           --------------------------
	.section	.note.nv.cuinfo,"",@"SHT_NOTE"
	.sectionflags	@"SHF_NOTE_NV_CUINFO"
        /*0018*/ 	.short	0x0002
        /*001a*/ 	.short	0x0064
        /*001c*/ 	.short	0x0082
	.zero		2


//--------------------- .nv.info                  --------------------------
	.section	.nv.info,"",@"SHT_CUDA_INFO"
	.align	4


	//----- nvinfo : EIATTR_REGCOUNT
	.align		4
        /*0000*/ 	.byte	0x04, 0x2f
        /*0002*/ 	.short	(.L_1 - .L_0)
	.align		4
.L_0:
        /*0004*/ 	.word	index@(_Z11matrix_initPd)
        /*0008*/ 	.word	0x0000000a


	//----- nvinfo : EIATTR_FRAME_SIZE
	.align		4
.L_1:
        /*000c*/ 	.byte	0x04, 0x11
        /*000e*/ 	.short	(.L_3 - .L_2)
	.align		4
.L_2:
        /*0010*/ 	.word	index@(_Z11matrix_initPd)
        /*0014*/ 	.word	0x00000000


	//----- nvinfo : EIATTR_REGCOUNT
	.align		4
.L_3:
        /*0018*/ 	.byte	0x04, 0x2f
        /*001a*/ 	.short	(.L_5 - .L_4)
	.align		4
.L_4:
        /*001c*/ 	.word	index@(_Z11matrix_multPdS_S_)
        /*0020*/ 	.word	0x00000020


	//----- nvinfo : EIATTR_FRAME_SIZE
	.align		4
.L_5:
        /*0024*/ 	.byte	0x04, 0x11
        /*0026*/ 	.short	(.L_7 - .L_6)
	.align		4
.L_6:
        /*0028*/ 	.word	index@(_Z11matrix_multPdS_S_)
        /*002c*/ 	.word	0x00000000


	//----- nvinfo : EIATTR_MIN_STACK_SIZE
	.align		4
.L_7:
        /*0030*/ 	.byte	0x04, 0x12
        /*0032*/ 	.short	(.L_9 - .L_8)
	.align		4
.L_8:
        /*0034*/ 	.word	index@(_Z11matrix_multPdS_S_)
        /*0038*/ 	.word	0x00000000


	//----- nvinfo : EIATTR_MIN_STACK_SIZE
	.align		4
.L_9:
        /*003c*/ 	.byte	0x04, 0x12
        /*003e*/ 	.short	(.L_11 - .L_10)
	.align		4
.L_10:
        /*0040*/ 	.word	index@(_Z11matrix_initPd)
        /*0044*/ 	.word	0x00000000
.L_11:


//--------------------- .nv.compat                --------------------------
	.section	.nv.compat,"",@"SHT_CUDA_COMPAT_INFO"
	.align	4
        /*0000*/ 	.byte	0x02, 0x09, 0x00, 0x00, 0x02, 0x02, 0x01, 0x00, 0x02, 0x05, 0x05, 0x00, 0x03, 0x07, 0x01, 0x01
        /*0010*/ 	.byte	0x02, 0x03, 0x00, 0x00, 0x02, 0x06, 0x01, 0x00, 0x04, 0x0b, 0x08, 0x00, 0x01, 0x00, 0x00, 0x00
        /*0020*/ 	.byte	0x00, 0x00, 0x00, 0x00


//--------------------- .nv.info._Z11matrix_multPdS_S_ --------------------------
	.section	.nv.info._Z11matrix_multPdS_S_,"",@"SHT_CUDA_INFO"
	.sectionflags	@""
	.align	4


	//----- nvinfo : EIATTR_CUDA_API_VERSION
	.align		4
        /*0000*/ 	.byte	0x04, 0x37
        /*0002*/ 	.short	(.L_13 - .L_12)
.L_12:
        /*0004*/ 	.word	0x00000082


	//----- nvinfo : EIATTR_KPARAM_INFO
	.align		4
.L_13:
        /*0008*/ 	.byte	0x04, 0x17
        /*000a*/ 	.short	(.L_15 - .L_14)
.L_14:
        /*000c*/ 	.word	0x00000000
        /*0010*/ 	.short	0x0002
        /*0012*/ 	.short	0x0010
        /*0014*/ 	.byte	0x00, 0xf5, 0x21, 0x00


	//----- nvinfo : EIATTR_KPARAM_INFO
	.align		4
.L_15:
        /*0018*/ 	.byte	0x04, 0x17
        /*001a*/ 	.short	(.L_17 - .L_16)
.L_16:
        /*001c*/ 	.word	0x00000000
        /*0020*/ 	.short	0x0001
        /*0022*/ 	.short	0x0008
        /*0024*/ 	.byte	0x00, 0xf5, 0x21, 0x00


	//----- nvinfo : EIATTR_KPARAM_INFO
	.align		4
.L_17:
        /*0028*/ 	.byte	0x04, 0x17
        /*002a*/ 	.short	(.L_19 - .L_18)
.L_18:
        /*002c*/ 	.word	0x00000000
        /*0030*/ 	.short	0x0000
        /*0032*/ 	.short	0x0000
        /*0034*/ 	.byte	0x00, 0xf5, 0x21, 0x00


	//----- nvinfo : EIATTR_SPARSE_MMA_MASK
	.align		4
.L_19:
        /*0038*/ 	.byte	0x03, 0x50
        /*003a*/ 	.short	0x0000


	//----- nvinfo : EIATTR_MAXREG_COUNT
	.align		4
        /*003c*/ 	.byte	0x03, 0x1b
        /*003e*/ 	.short	0x00ff


	//----- nvinfo : EIATTR_NUM_BARRIERS
	.align		4
        /*0040*/ 	.byte	0x02, 0x4c
        /*0042*/ 	.byte	0x01
	.zero		1


	//----- nvinfo : EIATTR_MERCURY_ISA_VERSION
	.align		4
        /*0044*/ 	.byte	0x03, 0x5f
        /*0046*/ 	.short	0x0101


	//----- nvinfo : EIATTR_VRC_CTA_INIT_COUNT
	.align		4
        /*0048*/ 	.byte	0x02, 0x4a
	.zero		1
	.zero		1


	//----- nvinfo : EIATTR_EXIT_INSTR_OFFSETS
	.align		4
        /*004c*/ 	.byte	0x04, 0x1c
        /*004e*/ 	.short	(.L_21 - .L_20)


	//   ....[0]....
.L_20:
        /*0050*/ 	.word	0x000003a0


	//----- nvinfo : EIATTR_CBANK_PARAM_SIZE
	.align		4
.L_21:
        /*0054*/ 	.byte	0x03, 0x19
        /*0056*/ 	.short	0x0018


	//----- nvinfo : EIATTR_PARAM_CBANK
	.align		4
        /*0058*/ 	.byte	0x04, 0x0a
        /*005a*/ 	.short	(.L_23 - .L_22)
	.align		4
.L_22:
        /*005c*/ 	.word	index@(.nv.constant0._Z11matrix_multPdS_S_)
        /*0060*/ 	.short	0x0380
        /*0062*/ 	.short	0x0018


	//----- nvinfo : EIATTR_SW_WAR
	.align		4
.L_23:
        /*0064*/ 	.byte	0x04, 0x36
        /*0066*/ 	.short	(.L_25 - .L_24)
.L_24:
        /*0068*/ 	.word	0x00000008
.L_25:


//--------------------- .nv.info._Z11matrix_initPd --------------------------
	.section	.nv.info._Z11matrix_initPd,"",@"SHT_CUDA_INFO"
	.sectionflags	@""
	.align	4


	//----- nvinfo : EIATTR_CUDA_API_VERSION
	.align		4
        /*0000*/ 	.byte	0x04, 0x37
        /*0002*/ 	.short	(.L_27 - .L_26)
.L_26:
        /*0004*/ 	.word	0x00000082


	//----- nvinfo : EIATTR_KPARAM_INFO
	.align		4
.L_27:
        /*0008*/ 	.byte	0x04, 0x17
        /*000a*/ 	.short	(.L_29 - .L_28)
.L_28:
        /*000c*/ 	.word	0x00000000
        /*0010*/ 	.short	0x0000
        /*0012*/ 	.short	0x0000
        /*0014*/ 	.byte	0x00, 0xf5, 0x21, 0x00


	//----- nvinfo : EIATTR_SPARSE_MMA_MASK
	.align		4
.L_29:
        /*0018*/ 	.byte	0x03, 0x50
        /*001a*/ 	.short	0x0000


	//----- nvinfo : EIATTR_MAXREG_COUNT
	.align		4
        /*001c*/ 	.byte	0x03, 0x1b
        /*001e*/ 	.short	0x00ff


	//----- nvinfo : EIATTR_MERCURY_ISA_VERSION
	.align		4
        /*0020*/ 	.byte	0x03, 0x5f
        /*0022*/ 	.short	0x0101


	//----- nvinfo : EIATTR_VRC_CTA_INIT_COUNT
	.align		4
        /*0024*/ 	.byte	0x02, 0x4a
	.zero		1
	.zero		1


	//----- nvinfo : EIATTR_EXIT_INSTR_OFFSETS
	.align		4
        /*0028*/ 	.byte	0x04, 0x1c
        /*002a*/ 	.short	(.L_31 - .L_30)


	//   ....[0]....
.L_30:
        /*002c*/ 	.word	0x00000060


	//   ....[1]....
        /*0030*/ 	.word	0x000000d0


	//----- nvinfo : EIATTR_CBANK_PARAM_SIZE
	.align		4
.L_31:
        /*0034*/ 	.byte	0x03, 0x19
        /*0036*/ 	.short	0x0008


	//----- nvinfo : EIATTR_PARAM_CBANK
	.align		4
        /*0038*/ 	.byte	0x04, 0x0a
        /*003a*/ 	.short	(.L_33 - .L_32)
	.align		4
.L_32:
        /*003c*/ 	.word	index@(.nv.constant0._Z11matrix_initPd)
        /*0040*/ 	.short	0x0380
        /*0042*/ 	.short	0x0008


	//----- nvinfo : EIATTR_SW_WAR
	.align		4
.L_33:
        /*0044*/ 	.byte	0x04, 0x36
        /*0046*/ 	.short	(.L_35 - .L_34)
.L_34:
        /*0048*/ 	.word	0x00000008
.L_35:


//--------------------- .nv.callgraph             --------------------------
	.section	.nv.callgraph,"",@"SHT_CUDA_CALLGRAPH"
	.align	4
	.sectionentsize	8
	.align		4
        /*0000*/ 	.word	0x00000000
	.align		4
        /*0004*/ 	.word	0xffffffff
	.align		4
        /*0008*/ 	.word	0x00000000
	.align		4
        /*000c*/ 	.word	0xfffffffe
	.align		4
        /*0010*/ 	.word	0x00000000
	.align		4
        /*0014*/ 	.word	0xfffffffd
	.align		4
        /*0018*/ 	.word	0x00000000
	.align		4
        /*001c*/ 	.word	0xfffffffc


//--------------------- .text._Z11matrix_multPdS_S_ --------------------------
	.section	.text._Z11matrix_multPdS_S_,"ax",@progbits
	.align	128
        .global         _Z11matrix_multPdS_S_
        .type           _Z11matrix_multPdS_S_,@function
        .size           _Z11matrix_multPdS_S_,(.L_x_2 - _Z11matrix_multPdS_S_)
        .other          _Z11matrix_multPdS_S_,@"STO_CUDA_ENTRY STV_DEFAULT"
_Z11matrix_multPdS_S_:
.text._Z11matrix_multPdS_S_:
[----:B------:R-:W-:Y:S01]  /*0000*/  LDC R1, c[0x0][0x37c] ;  /* 0x0000df00ff017b82 */ /* 0x000fe20000000800 */
[----:B------:R-:W0:Y:S07]  /*0010*/  S2R R29, SR_TID.X ;  /* 0x00000000001d7919 */ /* 0x000e2e0000002100 */
[----:B------:R-:W1:Y:S01]  /*0020*/  LDC.64 R4, c[0x0][0x380] ;  /* 0x0000e000ff047b82 */ /* 0x000e620000000a00 */
[----:B------:R-:W2:Y:S01]  /*0030*/  LDCU.64 UR6, c[0x0][0x358] ;  /* 0x00006b00ff0677ac */ /* 0x000ea20008000a00 */
[----:B------:R-:W3:Y:S06]  /*0040*/  S2R R0, SR_CTAID.X ;  /* 0x0000000000007919 */ /* 0x000eec0000002500 */
[----:B------:R-:W4:Y:S08]  /*0050*/  S2UR UR5, SR_CgaCtaId ;  /* 0x00000000000579c3 */ /* 0x000f300000008800 */
[----:B------:R-:W5:Y:S01]  /*0060*/  LDC.64 R2, c[0x0][0x388] ;  /* 0x0000e200ff027b82 */ /* 0x000f620000000a00 */
[----:B0-----:R-:W-:-:S04]  /*0070*/  SHF.L.U32 R7, R29, 0x1, RZ ;  /* 0x000000011d077819 */ /* 0x001fc800000006ff */
[----:B---3--:R-:W-:-:S05]  /*0080*/  LEA R0, R0, R7, 0x3 ;  /* 0x0000000700007211 */ /* 0x008fca00078e18ff */
[----:B-1----:R-:W-:-:S05]  /*0090*/  IMAD.WIDE.U32 R4, R0, 0x8, R4 ;  /* 0x0000000800047825 */ /* 0x002fca00078e0004 */
[----:B--2---:R-:W2:Y:S04]  /*00a0*/  LDG.E.64 R8, desc[UR6][R4.64] ;  /* 0x0000000604087981 */ /* 0x004ea8000c1e1b00 */
[----:B------:R-:W2:Y:S01]  /*00b0*/  LDG.E.64 R10, desc[UR6][R4.64+0x8] ;  /* 0x00000806040a7981 */ /* 0x000ea2000c1e1b00 */
[----:B------:R-:W-:Y:S01]  /*00c0*/  UMOV UR4, 0x400 ;  /* 0x0000040000047882 */ /* 0x000fe20000000000 */
[----:B-----5:R-:W-:Y:S01]  /*00d0*/  IMAD.WIDE.U32 R2, R7, 0x8, R2 ;  /* 0x0000000807027825 */ /* 0x020fe200078e0002 */
[----:B----4-:R-:W-:-:S06]  /*00e0*/  ULEA UR4, UR5, UR4, 0x18 ;  /* 0x0000000405047291 */ /* 0x010fcc000f8ec0ff */
[----:B------:R-:W-:-:S05]  /*00f0*/  LEA R29, R29, UR4, 0x4 ;  /* 0x000000041d1d7c11 */ /* 0x000fca000f8e20ff */
[----:B--2---:R-:W-:Y:S01]  /*0100*/  STS.128 [R29], R8 ;  /* 0x000000081d007388 */ /* 0x004fe20000000c00 */
[----:B------:R-:W-:Y:S06]  /*0110*/  BAR.SYNC.DEFER_BLOCKING 0x0 ;  /* 0x0000000000007b1d */ /* 0x000fec0000010000 */
[----:B------:R-:W2:Y:S04]  /*0120*/  LDG.E.64 R24, desc[UR6][R2.64] ;  /* 0x0000000602187981 */ /* 0x000ea8000c1e1b00 */
[----:B------:R-:W3:Y:S04]  /*0130*/  LDG.E.64 R26, desc[UR6][R2.64+0x40] ;  /* 0x00004006021a7981 */ /* 0x000ee8000c1e1b00 */
[----:B------:R-:W4:Y:S04]  /*0140*/  LDG.E.64 R12, desc[UR6][R2.64+0x80] ;  /* 0x00008006020c7981 */ /* 0x000f28000c1e1b00 */
[----:B------:R-:W5:Y:S04]  /*0150*/  LDG.E.64 R14, desc[UR6][R2.64+0xc0] ;  /* 0x0000c006020e7981 */ /* 0x000f68000c1e1b00 */
[----:B------:R-:W5:Y:S04]  /*0160*/  LDG.E.64 R16, desc[UR6][R2.64+0x100] ;  /* 0x0001000602107981 */ /* 0x000f68000c1e1b00 */
[----:B------:R-:W5:Y:S04]  /*0170*/  LDG.E.64 R18, desc[UR6][R2.64+0x140] ;  /* 0x0001400602127981 */ /* 0x000f68000c1e1b00 */
[----:B------:R-:W5:Y:S04]  /*0180*/  LDG.E.64 R20, desc[UR6][R2.64+0x180] ;  /* 0x0001800602147981 */ /* 0x000f68000c1e1b00 */
[----:B------:R-:W5:Y:S04]  /*0190*/  LDG.E.64 R22, desc[UR6][R2.64+0x1c0] ;  /* 0x0001c00602167981 */ /* 0x000f68000c1e1b00 */
[----:B------:R-:W2:Y:S04]  /*01a0*/  LDS.128 R4, [UR4] ;  /* 0x00000004ff047984 */ /* 0x000ea80008000c00 */
[----:B------:R-:W4:Y:S01]  /*01b0*/  LDS.128 R8, [UR4+0x10] ;  /* 0x00001004ff087984 */ /* 0x000f220008000c00 */
[----:B--2---:R-:W-:-:S08]  /*01c0*/  DFMA R24, R4, R24, RZ ;  /* 0x000000180418722b */ /* 0x004fd000000000ff */
[----:B---3--:R-:W-:-:S08]  /*01d0*/  DFMA R24, R26, R6, R24 ;  /* 0x000000061a18722b */ /* 0x008fd00000000018 */
[----:B----4-:R-:W-:-:S08]  /*01e0*/  DFMA R12, R8, R12, R24 ;  /* 0x0000000c080c722b */ /* 0x010fd00000000018 */
[----:B-----5:R-:W-:Y:S02]  /*01f0*/  DFMA R24, R14, R10, R12 ;  /* 0x0000000a0e18722b */ /* 0x020fe4000000000c */
[----:B------:R-:W0:Y:S06]  /*0200*/  LDS.128 R12, [UR4+0x20] ;  /* 0x00002004ff0c7984 */ /* 0x000e2c0008000c00 */
[----:B0-----:R-:W-:-:S08]  /*0210*/  DFMA R16, R12, R16, R24 ;  /* 0x000000100c10722b */ /* 0x001fd00000000018 */
[----:B------:R-:W-:Y:S02]  /*0220*/  DFMA R24, R18, R14, R16 ;  /* 0x0000000e1218722b */ /* 0x000fe40000000010 */
[----:B------:R-:W0:Y:S06]  /*0230*/  LDS.128 R16, [UR4+0x30] ;  /* 0x00003004ff107984 */ /* 0x000e2c0008000c00 */
[----:B0-----:R-:W-:Y:S02]  /*0240*/  DFMA R20, R16, R20, R24 ;  /* 0x000000141014722b */ /* 0x001fe40000000018 */
[----:B------:R-:W0:Y:S06]  /*0250*/  LDC.64 R24, c[0x0][0x390] ;  /* 0x0000e400ff187b82 */ /* 0x000e2c0000000a00 */
[----:B------:R-:W-:Y:S01]  /*0260*/  DFMA R26, R22, R18, R20 ;  /* 0x00000012161a722b */ /* 0x000fe20000000014 */
[----:B0-----:R-:W-:-:S06]  /*0270*/  IMAD.WIDE.U32 R20, R0, 0x8, R24 ;  /* 0x0000000800147825 */ /* 0x001fcc00078e0018 */
[----:B------:R-:W-:Y:S04]  /*0280*/  STG.E.64 desc[UR6][R20.64], R26 ;  /* 0x0000001a14007986 */ /* 0x000fe8000c101b06 */
[----:B------:R-:W2:Y:S04]  /*0290*/  LDG.E.64 R28, desc[UR6][R2.64+0x8] ;  /* 0x00000806021c7981 */ /* 0x000ea8000c1e1b00 */
[----:B------:R-:W3:Y:S04]  /*02a0*/  LDG.E.64 R24, desc[UR6][R2.64+0x48] ;  /* 0x0000480602187981 */ /* 0x000ee8000c1e1b00 */
[----:B------:R-:W4:Y:S01]  /*02b0*/  LDG.E.64 R22, desc[UR6][R2.64+0x88] ;  /* 0x0000880602167981 */ /* 0x000f22000c1e1b00 */
[----:B--2---:R-:W-:-:S03]  /*02c0*/  DFMA R28, R4, R28, RZ ;  /* 0x0000001c041c722b */ /* 0x004fc600000000ff */
[----:B------:R-:W2:Y:S05]  /*02d0*/  LDG.E.64 R4, desc[UR6][R2.64+0xc8] ;  /* 0x0000c80602047981 */ /* 0x000eaa000c1e1b00 */
[----:B---3--:R-:W-:Y:S01]  /*02e0*/  DFMA R28, R24, R6, R28 ;  /* 0x00000006181c722b */ /* 0x008fe2000000001c */
[----:B------:R-:W3:Y:S04]  /*02f0*/  LDG.E.64 R6, desc[UR6][R2.64+0x108] ;  /* 0x0001080602067981 */ /* 0x000ee8000c1e1b00 */
[----:B------:R-:W5:Y:S03]  /*0300*/  LDG.E.64 R24, desc[UR6][R2.64+0x148] ;  /* 0x0001480602187981 */ /* 0x000f66000c1e1b00 */
[----:B----4-:R-:W-:Y:S01]  /*0310*/  DFMA R28, R8, R22, R28 ;  /* 0x00000016081c722b */ /* 0x010fe2000000001c */
[----:B------:R-:W4:Y:S04]  /*0320*/  LDG.E.64 R8, desc[UR6][R2.64+0x188] ;  /* 0x0001880602087981 */ /* 0x000f28000c1e1b00 */
[----:B------:R-:W4:Y:S03]  /*0330*/  LDG.E.64 R22, desc[UR6][R2.64+0x1c8] ;  /* 0x0001c80602167981 */ /* 0x000f26000c1e1b00 */
[----:B--2---:R-:W-:-:S08]  /*0340*/  DFMA R4, R4, R10, R28 ;  /* 0x0000000a0404722b */ /* 0x004fd0000000001c */
[----:B---3--:R-:W-:-:S08]  /*0350*/  DFMA R4, R12, R6, R4 ;  /* 0x000000060c04722b */ /* 0x008fd00000000004 */
[----:B-----5:R-:W-:-:S08]  /*0360*/  DFMA R4, R24, R14, R4 ;  /* 0x0000000e1804722b */ /* 0x020fd00000000004 */
[----:B----4-:R-:W-:-:S08]  /*0370*/  DFMA R4, R16, R8, R4 ;  /* 0x000000081004722b */ /* 0x010fd00000000004 */
[----:B------:R-:W-:-:S07]  /*0380*/  DFMA R4, R22, R18, R4 ;  /* 0x000000121604722b */ /* 0x000fce0000000004 */
[----:B------:R-:W-:Y:S01]  /*0390*/  STG.E.64 desc[UR6][R20.64+0x8], R4 ;  /* 0x0000080414007986 */ /* 0x000fe2000c101b06 */
[----:B------:R-:W-:Y:S05]  /*03a0*/  EXIT ;  /* 0x000000000000794d */ /* 0x000fea0003800000 */
.L_x_0:
[----:B------:R-:W-:-:S00]  /*03b0*/  BRA `(.L_x_0) ;  /* 0xfffffffc00fc7947 */ /* 0x000fc0000383ffff */
[----:B------:R-:W-:-:S00]  /*03c0*/  NOP ;  /* 0x0000000000007918 */ /* 0x000fc00000000000 */
        /* <DEDUP_REMOVED lines=11> */
.L_x_2:


//--------------------- .text._Z11matrix_initPd   --------------------------
	.section	.text._Z11matrix_initPd,"ax",@progbits
	.align	128
        .global         _Z11matrix_initPd
        .type           _Z11matrix_initPd,@function
        .size           _Z11matrix_initPd,(.L_x_3 - _Z11matrix_initPd)
        .other          _Z11matrix_initPd,@"STO_CUDA_ENTRY STV_DEFAULT"
_Z11matrix_initPd:
.text._Z11matrix_initPd:
[----:B------:R-:W-:Y:S01]  /*0000*/  LDC R1, c[0x0][0x37c] ;  /* 0x0000df00ff017b82 */ /* 0x000fe20000000800 */
[----:B------:R-:W0:Y:S07]  /*0010*/  S2R R0, SR_TID.X ;  /* 0x0000000000007919 */ /* 0x000e2e0000002100 */
[----:B------:R-:W0:Y:S08]  /*0020*/  S2UR UR4, SR_CTAID.X ;  /* 0x00000000000479c3 */ /* 0x000e300000002500 */
[----:B------:R-:W0:Y:S02]  /*0030*/  LDC R7, c[0x0][0x360] ;  /* 0x0000d800ff077b82 */ /* 0x000e240000000800 */
[----:B0-----:R-:W-:-:S05]  /*0040*/  IMAD R7, R7, UR4, R0 ;  /* 0x0000000407077c24 */ /* 0x001fca000f8e0200 */
[----:B------:R-:W-:-:S13]  /*0050*/  ISETP.GT.AND P0, PT, R7, 0x3f, PT ;  /* 0x0000003f0700780c */ /* 0x000fda0003f04270 */
[----:B------:R-:W-:Y:S05]  /*0060*/  @P0 EXIT ;  /* 0x000000000000094d */ /* 0x000fea0003800000 */
[----:B------:R-:W0:Y:S01]  /*0070*/  LDC.64 R2, c[0x0][0x380] ;  /* 0x0000e000ff027b82 */ /* 0x000e220000000a00 */
[----:B------:R-:W1:Y:S01]  /*0080*/  LDCU.64 UR4, c[0x0][0x358] ;  /* 0x00006b00ff0477ac */ /* 0x000e620008000a00 */
[----:B------:R-:W-:Y:S01]  /*0090*/  HFMA2 R4, -RZ, RZ, 0, 0 ;  /* 0x00000000ff047431 */ /* 0x000fe200000001ff */
[----:B------:R-:W-:Y:S01]  /*00a0*/  MOV R5, 0x3ff00000 ;  /* 0x3ff0000000057802 */ /* 0x000fe20000000f00 */
[----:B0-----:R-:W-:-:S05]  /*00b0*/  IMAD.WIDE R2, R7, 0x8, R2 ;  /* 0x0000000807027825 */ /* 0x001fca00078e0202 */
[----:B-1----:R-:W-:Y:S01]  /*00c0*/  STG.E.64 desc[UR4][R2.64], R4 ;  /* 0x0000000402007986 */ /* 0x002fe2000c101b04 */
[----:B------:R-:W-:Y:S05]  /*00d0*/  EXIT ;  /* 0x000000000000794d */ /* 0x000fea0003800000 */
.L_x_1:
        /* <DEDUP_REMOVED lines=10> */
.L_x_3:


//--------------------- .nv.shared._Z11matrix_multPdS_S_ --------------------------
	.section	.nv.shared._Z11matrix_multPdS_S_,"aw",@nobits
	.sectionflags	@""
	.align	8
.nv.shared._Z11matrix_multPdS_S_:
	.zero		1088


//--------------------- .nv.shared.reserved.0     --------------------------
	.section	.nv.shared.reserved.0,"aw",@nobits
	.weak		__nv_reservedSMEM_offset_0_alias
	.size		__nv_reservedSMEM_offset_0_alias, 0, 64
	.other		__nv_reservedSMEM_offset_0_alias,@"STO_CUDA_RESERVED_SHARED STV_DEFAULT"
__nv_reservedSMEM_offset_0_alias:
	.zero		0
	.zero		64


//--------------------- .nv.constant0._Z11matrix_multPdS_S_ --------------------------
	.section	.nv.constant0._Z11matrix_multPdS_S_,"a",@progbits
	.sectionflags	@""
	.align	4
.nv.constant0._Z11matrix_multPdS_S_:
	.zero		920


//--------------------- .nv.constant0._Z11matrix_initPd --------------------------
	.section	.nv.constant0._Z11matrix_initPd,"a",@progbits
	.sectionflags	@""
	.align	4
.nv.constant0._Z11matrix_initPd:
	.zero		904


//--------------------- SYMBOLS --------------------------

	.type		.nv.reservedSmem.offset0,@object
	.size		.nv.reservedSmem.offset0,0x4
	.type		.nv.reservedSmem.cap,@object
	.size		.nv.reservedSmem.cap,0x4
